//
// Generated by NVIDIA NVVM Compiler
//
// Compiler Build ID: CL-36424714
// Cuda compilation tools, release 13.0, V13.0.88
// Based on NVVM 20.0.0
//

.version 9.0
.target sm_100
.address_size 64

	// .globl	_Z16processCoalescedPfi

.visible .entry _Z16processCoalescedPfi(
	.param .u64 .ptr .align 1 _Z16processCoalescedPfi_param_0,
	.param .u32 _Z16processCoalescedPfi_param_1
)
{
	.reg .pred 	%p<2>;
	.reg .b32 	%r<6>;
	.reg .b32 	%f<3>;
	.reg .b64 	%rd<5>;

	ld.param.u64 	%rd1, [_Z16processCoalescedPfi_param_0];
	ld.param.u32 	%r2, [_Z16processCoalescedPfi_param_1];
	mov.u32 	%r3, %ctaid.x;
	mov.u32 	%r4, %ntid.x;
	mov.u32 	%r5, %tid.x;
	mad.lo.s32 	%r1, %r3, %r4, %r5;
	setp.ge.s32 	%p1, %r1, %r2;
	@%p1 bra 	$L__BB0_2;
	cvta.to.global.u64 	%rd2, %rd1;
	mul.wide.s32 	%rd3, %r1, 4;
	add.s64 	%rd4, %rd2, %rd3;
	ld.global.f32 	%f1, [%rd4];
	fma.rn.f32 	%f2, %f1, 0f40000000, 0f3F800000;
	st.global.f32 	[%rd4], %f2;
$L__BB0_2:
	ret;

}
	// .globl	_Z18processUncoalescedPfi
.visible .entry _Z18processUncoalescedPfi(
	.param .u64 .ptr .align 1 _Z18processUncoalescedPfi_param_0,
	.param .u32 _Z18processUncoalescedPfi_param_1
)
{
	.reg .pred 	%p<2>;
	.reg .b32 	%r<11>;
	.reg .b32 	%f<3>;
	.reg .b64 	%rd<5>;

	ld.param.u64 	%rd1, [_Z18processUncoalescedPfi_param_0];
	ld.param.u32 	%r2, [_Z18processUncoalescedPfi_param_1];
	mov.u32 	%r3, %ctaid.x;
	mov.u32 	%r4, %ntid.x;
	mov.u32 	%r5, %tid.x;
	mad.lo.s32 	%r6, %r3, %r4, %r5;
	shr.s32 	%r7, %r6, 31;
	shr.u32 	%r8, %r7, 27;
	add.s32 	%r9, %r6, %r8;
	shr.u32 	%r10, %r9, 5;
	mad.lo.s32 	%r1, %r10, 992, %r6;
	setp.ge.s32 	%p1, %r1, %r2;
	@%p1 bra 	$L__BB1_2;
	cvta.to.global.u64 	%rd2, %rd1;
	mul.wide.s32 	%rd3, %r1, 4;
	add.s64 	%rd4, %rd2, %rd3;
	ld.global.f32 	%f1, [%rd4];
	fma.rn.f32 	%f2, %f1, 0f40000000, 0f3F800000;
	st.global.f32 	[%rd4], %f2;
$L__BB1_2:
	ret;

}


// ===== COMPILED SASS (sm_100) =====

	.target	sm_100

	.elftype	@"ET_EXEC"


//--------------------- .note.nv.tkinfo           --------------------------
	.section	.note.nv.tkinfo,"",@"SHT_NOTE"
	.sectionflags	@"SHF_NOTE_NV_TKINFO"
	.tkinfo
        /*0018*/ 	.word	0x00000002
        /*0030*/ 	.string	""
        /*0030*/ 	.string	"ptxas"
        /*0030*/ 	.string	"Cuda compilation tools, release 13.0, V13.0.88"
        /*0030*/ 	.string	"Build cuda_13.0.r13.0/compiler.36424714_0"
        /*0030*/ 	.string	"-arch sm_100 -m 64 "



//--------------------- .note.nv.cuinfo           --------------------------
	.section	.note.nv.cuinfo,"",@"SHT_NOTE"
	.sectionflags	@"SHF_NOTE_NV_CUINFO"
        /*0018*/ 	.short	0x0002
        /*001a*/ 	.short	0x0064
        /*001c*/ 	.short	0x0082
	.zero		2


//--------------------- .nv.info                  --------------------------
	.section	.nv.info,"",@"SHT_CUDA_INFO"
	.align	4


	//----- nvinfo : EIATTR_REGCOUNT
	.align		4
        /*0000*/ 	.byte	0x04, 0x2f
        /*0002*/ 	.short	(.L_1 - .L_0)
	.align		4
.L_0:
        /*0004*/ 	.word	index@(_Z16processCoalescedPfi)
        /*0008*/ 	.word	0x00000008


	//----- nvinfo : EIATTR_FRAME_SIZE
	.align		4
.L_1:
        /*000c*/ 	.byte	0x04, 0x11
        /*000e*/ 	.short	(.L_3 - .L_2)
	.align		4
.L_2:
        /*0010*/ 	.word	index@(_Z16processCoalescedPfi)
        /*0014*/ 	.word	0x00000000


	//----- nvinfo : EIATTR_REGCOUNT
	.align		4
.L_3:
        /*0018*/ 	.byte	0x04, 0x2f
        /*001a*/ 	.short	(.L_5 - .L_4)
	.align		4
.L_4:
        /*001c*/ 	.word	index@(_Z18processUncoalescedPfi)
        /*0020*/ 	.word	0x00000008


	//----- nvinfo : EIATTR_FRAME_SIZE
	.align		4
.L_5:
        /*0024*/ 	.byte	0x04, 0x11
        /*0026*/ 	.short	(.L_7 - .L_6)
	.align		4
.L_6:
        /*0028*/ 	.word	index@(_Z18processUncoalescedPfi)
        /*002c*/ 	.word	0x00000000


	//----- nvinfo : EIATTR_MIN_STACK_SIZE
	.align		4
.L_7:
        /*0030*/ 	.byte	0x04, 0x12
        /*0032*/ 	.short	(.L_9 - .L_8)
	.align		4
.L_8:
        /*0034*/ 	.word	index@(_Z18processUncoalescedPfi)
        /*0038*/ 	.word	0x00000000


	//----- nvinfo : EIATTR_MIN_STACK_SIZE
	.align		4
.L_9:
        /*003c*/ 	.byte	0x04, 0x12
        /*003e*/ 	.short	(.L_11 - .L_10)
	.align		4
.L_10:
        /*0040*/ 	.word	index@(_Z16processCoalescedPfi)
        /*0044*/ 	.word	0x00000000
.L_11:


//--------------------- .nv.compat                --------------------------
	.section	.nv.compat,"",@"SHT_CUDA_COMPAT_INFO"
	.align	4
        /*0000*/ 	.byte	0x02, 0x09, 0x00, 0x00, 0x02, 0x02, 0x01, 0x00, 0x02, 0x05, 0x05, 0x00, 0x03, 0x07, 0x01, 0x01
        /*0010*/ 	.byte	0x02, 0x03, 0x00, 0x00, 0x02, 0x06, 0x01, 0x00, 0x04, 0x0b, 0x08, 0x00, 0x09, 0x00, 0x00, 0x00
        /*0020*/ 	.byte	0x00, 0x00, 0x00, 0x00


//--------------------- .nv.info._Z18processUncoalescedPfi --------------------------
	.section	.nv.info._Z18processUncoalescedPfi,"",@"SHT_CUDA_INFO"
	.sectionflags	@""
	.align	4


	//----- nvinfo : EIATTR_CUDA_API_VERSION
	.align		4
        /*0000*/ 	.byte	0x04, 0x37
        /*0002*/ 	.short	(.L_13 - .L_12)
.L_12:
        /*0004*/ 	.word	0x00000082


	//----- nvinfo : EIATTR_KPARAM_INFO
	.align		4
.L_13:
        /*0008*/ 	.byte	0x04, 0x17
        /*000a*/ 	.short	(.L_15 - .L_14)
.L_14:
        /*000c*/ 	.word	0x00000000
        /*0010*/ 	.short	0x0001
        /*0012*/ 	.short	0x0008
        /*0014*/ 	.byte	0x00, 0xf0, 0x11, 0x00


	//----- nvinfo : EIATTR_KPARAM_INFO
	.align		4
.L_15:
        /*0018*/ 	.byte	0x04, 0x17
        /*001a*/ 	.short	(.L_17 - .L_16)
.L_16:
        /*001c*/ 	.word	0x00000000
        /*0020*/ 	.short	0x0000
        /*0022*/ 	.short	0x0000
        /*0024*/ 	.byte	0x00, 0xf5, 0x21, 0x00


	//----- nvinfo : EIATTR_SPARSE_MMA_MASK
	.align		4
.L_17:
        /*0028*/ 	.byte	0x03, 0x50
        /*002a*/ 	.short	0x0000


	//----- nvinfo : EIATTR_MAXREG_COUNT
	.align		4
        /*002c*/ 	.byte	0x03, 0x1b
        /*002e*/ 	.short	0x00ff


	//----- nvinfo : EIATTR_MERCURY_ISA_VERSION
	.align		4
        /*0030*/ 	.byte	0x03, 0x5f
        /*0032*/ 	.short	0x0101


	//----- nvinfo : EIATTR_VRC_CTA_INIT_COUNT
	.align		4
        /*0034*/ 	.byte	0x02, 0x4a
	.zero		1
	.zero		1


	//----- nvinfo : EIATTR_EXIT_INSTR_OFFSETS
	.align		4
        /*0038*/ 	.byte	0x04, 0x1c
        /*003a*/ 	.short	(.L_19 - .L_18)


	//   ....[0]....
.L_18:
        /*003c*/ 	.word	0x000000b0


	//   ....[1]....
        /*0040*/ 	.word	0x00000130


	//----- nvinfo : EIATTR_CBANK_PARAM_SIZE
	.align		4
.L_19:
        /*0044*/ 	.byte	0x03, 0x19
        /*0046*/ 	.short	0x000c


	//----- nvinfo : EIATTR_PARAM_CBANK
	.align		4
        /*0048*/ 	.byte	0x04, 0x0a
        /*004a*/ 	.short	(.L_21 - .L_20)
	.align		4
.L_20:
        /*004c*/ 	.word	index@(.nv.constant0._Z18processUncoalescedPfi)
        /*0050*/ 	.short	0x0380
        /*0052*/ 	.short	0x000c


	//----- nvinfo : EIATTR_SW_WAR
	.align		4
.L_21:
        /*0054*/ 	.byte	0x04, 0x36
        /*0056*/ 	.short	(.L_23 - .L_22)
.L_22:
        /*0058*/ 	.word	0x00000008
.L_23:


//--------------------- .nv.info._Z16processCoalescedPfi --------------------------
	.section	.nv.info._Z16processCoalescedPfi,"",@"SHT_CUDA_INFO"
	.sectionflags	@""
	.align	4


	//----- nvinfo : EIATTR_CUDA_API_VERSION
	.align		4
        /*0000*/ 	.byte	0x04, 0x37
        /*0002*/ 	.short	(.L_25 - .L_24)
.L_24:
        /*0004*/ 	.word	0x00000082


	//----- nvinfo : EIATTR_KPARAM_INFO
	.align		4
.L_25:
        /*0008*/ 	.byte	0x04, 0x17
        /*000a*/ 	.short	(.L_27 - .L_26)
.L_26:
        /*000c*/ 	.word	0x00000000
        /*0010*/ 	.short	0x0001
        /*0012*/ 	.short	0x0008
        /*0014*/ 	.byte	0x00, 0xf0, 0x11, 0x00


	//----- nvinfo : EIATTR_KPARAM_INFO
	.align		4
.L_27:
        /*0018*/ 	.byte	0x04, 0x17
        /*001a*/ 	.short	(.L_29 - .L_28)
.L_28:
        /*001c*/ 	.word	0x00000000
        /*0020*/ 	.short	0x0000
        /*0022*/ 	.short	0x0000
        /*0024*/ 	.byte	0x00, 0xf5, 0x21, 0x00


	//----- nvinfo : EIATTR_SPARSE_MMA_MASK
	.align		4
.L_29:
        /*0028*/ 	.byte	0x03, 0x50
        /*002a*/ 	.short	0x0000


	//----- nvinfo : EIATTR_MAXREG_COUNT
	.align		4
        /*002c*/ 	.byte	0x03, 0x1b
        /*002e*/ 	.short	0x00ff


	//----- nvinfo : EIATTR_MERCURY_ISA_VERSION
	.align		4
        /*0030*/ 	.byte	0x03, 0x5f
        /*0032*/ 	.short	0x0101


	//----- nvinfo : EIATTR_VRC_CTA_INIT_COUNT
	.align		4
        /*0034*/ 	.byte	0x02, 0x4a
	.zero		1
	.zero		1


	//----- nvinfo : EIATTR_EXIT_INSTR_OFFSETS
	.align		4
        /*0038*/ 	.byte	0x04, 0x1c
        /*003a*/ 	.short	(.L_31 - .L_30)


	//   ....[0]....
.L_30:
        /*003c*/ 	.word	0x00000070


	//   ....[1]....
        /*0040*/ 	.word	0x000000f0


	//----- nvinfo : EIATTR_CBANK_PARAM_SIZE
	.align		4
.L_31:
        /*0044*/ 	.byte	0x03, 0x19
        /*0046*/ 	.short	0x000c


	//----- nvinfo : EIATTR_PARAM_CBANK
	.align		4
        /*0048*/ 	.byte	0x04, 0x0a
        /*004a*/ 	.short	(.L_33 - .L_32)
	.align		4
.L_32:
        /*004c*/ 	.word	index@(.nv.constant0._Z16processCoalescedPfi)
        /*0050*/ 	.short	0x0380
        /*0052*/ 	.short	0x000c


	//----- nvinfo : EIATTR_SW_WAR
	.align		4
.L_33:
        /*0054*/ 	.byte	0x04, 0x36
        /*0056*/ 	.short	(.L_35 - .L_34)
.L_34:
        /*0058*/ 	.word	0x00000008
.L_35:


//--------------------- .nv.callgraph             --------------------------
	.section	.nv.callgraph,"",@"SHT_CUDA_CALLGRAPH"
	.align	4
	.sectionentsize	8
	.align		4
        /*0000*/ 	.word	0x00000000
	.align		4
        /*0004*/ 	.word	0xffffffff
	.align		4
        /*0008*/ 	.word	0x00000000
	.align		4
        /*000c*/ 	.word	0xfffffffe
	.align		4
        /*0010*/ 	.word	0x00000000
	.align		4
        /*0014*/ 	.word	0xfffffffd
	.align		4
        /*0018*/ 	.word	0x00000000
	.align		4
        /*001c*/ 	.word	0xfffffffc


//--------------------- .text._Z18processUncoalescedPfi --------------------------
	.section	.text._Z18processUncoalescedPfi,"ax",@progbits
	.align	128
        .global         _Z18processUncoalescedPfi
        .type           _Z18processUncoalescedPfi,@function
        .size           _Z18processUncoalescedPfi,(.L_x_2 - _Z18processUncoalescedPfi)
        .other          _Z18processUncoalescedPfi,@"STO_CUDA_ENTRY STV_DEFAULT"
_Z18processUncoalescedPfi:
.text._Z18processUncoalescedPfi:
[----:B------:R-:W-:Y:S01]  /*0000*/  LDC R1, c[0x0][0x37c] ;  /* 0x0000df00ff017b82 */ /* 0x000fe20000000800 */
[----:B------:R-:W0:Y:S07]  /*0010*/  S2R R3, SR_TID.X ;  /* 0x0000000000037919 */ /* 0x000e2e0000002100 */
[----:B------:R-:W0:Y:S08]  /*0020*/  S2UR UR4, SR_CTAID.X ;  /* 0x00000000000479c3 */ /* 0x000e300000002500 */
[----:B------:R-:W0:Y:S02]  /*0030*/  LDC R0, c[0x0][0x360] ;  /* 0x0000d800ff007b82 */ /* 0x000e240000000800 */
[----:B0-----:R-:W-:Y:S01]  /*0040*/  IMAD R0, R0, UR4, R3 ;  /* 0x0000000400007c24 */ /* 0x001fe2000f8e0203 */
[----:B------:R-:W0:Y:S04]  /*0050*/  LDCU UR4, c[0x0][0x388] ;  /* 0x00007100ff0477ac */ /* 0x000e280008000800 */
[----:B------:R-:W-:-:S04]  /*0060*/  SHF.R.S32.HI R3, RZ, 0x1f, R0 ;  /* 0x0000001fff037819 */ /* 0x000fc80000011400 */
[----:B------:R-:W-:-:S04]  /*0070*/  LEA.HI R3, R3, R0, RZ, 0x5 ;  /* 0x0000000003037211 */ /* 0x000fc800078f28ff */
[----:B------:R-:W-:-:S05]  /*0080*/  SHF.R.U32.HI R3, RZ, 0x5, R3 ;  /* 0x00000005ff037819 */ /* 0x000fca0000011603 */
[----:B------:R-:W-:-:S05]  /*0090*/  IMAD R5, R3, 0x3e0, R0 ;  /* 0x000003e003057824 */ /* 0x000fca00078e0200 */
[----:B0-----:R-:W-:-:S13]  /*00a0*/  ISETP.GE.AND P0, PT, R5, UR4, PT ;  /* 0x0000000405007c0c */ /* 0x001fda000bf06270 */
[----:B------:R-:W-:Y:S05]  /*00b0*/  @P0 EXIT ;  /* 0x000000000000094d */ /* 0x000fea0003800000 */
[----:B------:R-:W0:Y:S01]  /*00c0*/  LDC.64 R2, c[0x0][0x380] ;  /* 0x0000e000ff027b82 */ /* 0x000e220000000a00 */
[----:B------:R-:W1:Y:S01]  /*00d0*/  LDCU.64 UR4, c[0x0][0x358] ;  /* 0x00006b00ff0477ac */ /* 0x000e620008000a00 */
[----:B0-----:R-:W-:-:S05]  /*00e0*/  IMAD.WIDE R2, R5, 0x4, R2 ;  /* 0x0000000405027825 */ /* 0x001fca00078e0202 */
[----:B-1----:R-:W2:Y:S01]  /*00f0*/  LDG.E R0, desc[UR4][R2.64] ;  /* 0x0000000402007981 */ /* 0x002ea2000c1e1900 */
[----:B------:R-:W-:-:S05]  /*0100*/  HFMA2 R5, -RZ, RZ, 2, 0 ;  /* 0x40000000ff057431 */ /* 0x000fca00000001ff */
[----:B--2---:R-:W-:-:S05]  /*0110*/  FFMA R5, R0, R5, 1 ;  /* 0x3f80000000057423 */ /* 0x004fca0000000005 */
[----:B------:R-:W-:Y:S01]  /*0120*/  STG.E desc[UR4][R2.64], R5 ;  /* 0x0000000502007986 */ /* 0x000fe2000c101904 */
[----:B------:R-:W-:Y:S05]  /*0130*/  EXIT ;  /* 0x000000000000794d */ /* 0x000fea0003800000 */
.L_x_0:
[----:B------:R-:W-:-:S00]  /*0140*/  BRA `(.L_x_0) ;  /* 0xfffffffc00fc7947 */ /* 0x000fc0000383ffff */
[----:B------:R-:W-:-:S00]  /*0150*/  NOP ;  /* 0x0000000000007918 */ /* 0x000fc00000000000 */
        /* <DEDUP_REMOVED lines=10> */
.L_x_2:


//--------------------- .text._Z16processCoalescedPfi --------------------------
	.section	.text._Z16processCoalescedPfi,"ax",@progbits
	.align	128
        .global         _Z16processCoalescedPfi
        .type           _Z16processCoalescedPfi,@function
        .size           _Z16processCoalescedPfi,(.L_x_3 - _Z16processCoalescedPfi)
        .other          _Z16processCoalescedPfi,@"STO_CUDA_ENTRY STV_DEFAULT"
_Z16processCoalescedPfi:
.text._Z16processCoalescedPfi:
[----:B------:R-:W-:Y:S01]  /*0000*/  LDC R1, c[0x0][0x37c] ;  /* 0x0000df00ff017b82 */ /* 0x000fe20000000800 */
[----:B------:R-:W0:Y:S07]  /*0010*/  S2R R0, SR_TID.X ;  /* 0x0000000000007919 */ /* 0x000e2e0000002100 */
[----:B------:R-:W0:Y:S01]  /*0020*/  S2UR UR4, SR_CTAID.X ;  /* 0x00000000000479c3 */ /* 0x000e220000002500 */
[----:B------:R-:W1:Y:S07]  /*0030*/  LDCU UR5, c[0x0][0x388] ;  /* 0x00007100ff0577ac */ /* 0x000e6e0008000800 */
[----:B------:R-:W0:Y:S02]  /*0040*/  LDC R5, c[0x0][0x360] ;  /* 0x0000d800ff057b82 */ /* 0x000e240000000800 */
[----:B0-----:R-:W-:-:S05]  /*0050*/  IMAD R5, R5, UR4, R0 ;  /* 0x0000000405057c24 */ /* 0x001fca000f8e0200 */
[----:B-1----:R-:W-:-:S13]  /*0060*/  ISETP.GE.AND P0, PT, R5, UR5, PT ;  /* 0x0000000505007c0c */ /* 0x002fda000bf06270 */
        /* <DEDUP_REMOVED lines=9> */
.L_x_1:
        /* <DEDUP_REMOVED lines=16> */
.L_x_3:


//--------------------- .nv.shared.reserved.0     --------------------------
	.section	.nv.shared.reserved.0,"aw",@nobits
	.weak		__nv_reservedSMEM_offset_0_alias
	.size		__nv_reservedSMEM_offset_0_alias, 0, 64
	.other		__nv_reservedSMEM_offset_0_alias,@"STO_CUDA_RESERVED_SHARED STV_DEFAULT"
__nv_reservedSMEM_offset_0_alias:
	.zero		0
	.zero		64


//--------------------- .nv.constant0._Z18processUncoalescedPfi --------------------------
	.section	.nv.constant0._Z18processUncoalescedPfi,"a",@progbits
	.sectionflags	@""
	.align	4
.nv.constant0._Z18processUncoalescedPfi:
	.zero		908


//--------------------- .nv.constant0._Z16processCoalescedPfi --------------------------
	.section	.nv.constant0._Z16processCoalescedPfi,"a",@progbits
	.sectionflags	@""
	.align	4
.nv.constant0._Z16processCoalescedPfi:
	.zero		908


//--------------------- SYMBOLS --------------------------

	.type		.nv.reservedSmem.offset0,@object
	.size		.nv.reservedSmem.offset0,0x4
